	.headerflags	@"EF_CUDA_TEXMODE_UNIFIED EF_CUDA_64BIT_ADDRESS EF_CUDA_ACCELERATORS EF_CUDA_SM90 EF_CUDA_VIRTUAL_SM(EF_CUDA_SM90)"
	.elftype	@"ET_EXEC"


//--------------------- .nv.info                  --------------------------
	.section	.nv.info,"",@"SHT_CUDA_INFO"
	.align	4


	//----- nvinfo : EIATTR_REGCOUNT
	.align		4
        /*0000*/ 	.byte	0x04, 0x2f
        /*0002*/ 	.short	(.L_3 - .L_2)
	.align		4
.L_2:
        /*0004*/ 	.word	index@(triton_poi_fused__native_batch_norm_legit_no_training_add_relu_3)
        /*0008*/ 	.word	0x0000001a


	//----- nvinfo : EIATTR_MIN_STACK_SIZE
	.align		4
.L_3:
        /*000c*/ 	.byte	0x04, 0x12
        /*000e*/ 	.short	(.L_5 - .L_4)
	.align		4
.L_4:
        /*0010*/ 	.word	index@(triton_poi_fused__native_batch_norm_legit_no_training_add_relu_3)
        /*0014*/ 	.word	0x00000000


	//----- nvinfo : EIATTR_FRAME_SIZE
	.align		4
.L_5:
        /*0018*/ 	.byte	0x04, 0x11
        /*001a*/ 	.short	(.L_7 - .L_6)
	.align		4
.L_6:
        /*001c*/ 	.word	index@(triton_poi_fused__native_batch_norm_legit_no_training_add_relu_3)
        /*0020*/ 	.word	0x00000000


	//----- nvinfo : EIATTR_MIN_STACK_SIZE
	.align		4
.L_7:
        /*0024*/ 	.byte	0x04, 0x12
        /*0026*/ 	.short	(.L_9 - .L_8)
	.align		4
.L_8:
        /*0028*/ 	.word	index@(triton_poi_fused__native_batch_norm_legit_no_training_add_relu_3)
        /*002c*/ 	.word	0x00000000
.L_9:


//--------------------- .nv.info.triton_poi_fused__native_batch_norm_legit_no_training_add_relu_3 --------------------------
	.section	.nv.info.triton_poi_fused__native_batch_norm_legit_no_training_add_relu_3,"",@"SHT_CUDA_INFO"
	.sectionflags	@""
	.align	4


	//----- nvinfo : EIATTR_CUDA_API_VERSION
	.align		4
        /*0000*/ 	.byte	0x04, 0x37
        /*0002*/ 	.short	(.L_11 - .L_10)
.L_10:
        /*0004*/ 	.word	0x0000007c


	//----- nvinfo : EIATTR_KPARAM_INFO
	.align		4
.L_11:
        /*0008*/ 	.byte	0x04, 0x17
        /*000a*/ 	.short	(.L_13 - .L_12)
.L_12:
        /*000c*/ 	.word	0x00000000
        /*0010*/ 	.short	0x000b
        /*0012*/ 	.short	0x0058
        /*0014*/ 	.byte	0x00, 0xf0, 0x11, 0x00


	//----- nvinfo : EIATTR_KPARAM_INFO
	.align		4
.L_13:
        /*0018*/ 	.byte	0x04, 0x17
        /*001a*/ 	.short	(.L_15 - .L_14)
.L_14:
        /*001c*/ 	.word	0x00000000
        /*0020*/ 	.short	0x000a
        /*0022*/ 	.short	0x0050
        /*0024*/ 	.byte	0x00, 0xf4, 0x21, 0x00


	//----- nvinfo : EIATTR_KPARAM_INFO
	.align		4
.L_15:
        /*0028*/ 	.byte	0x04, 0x17
        /*002a*/ 	.short	(.L_17 - .L_16)
.L_16:
        /*002c*/ 	.word	0x00000000
        /*0030*/ 	.short	0x0009
        /*0032*/ 	.short	0x0048
        /*0034*/ 	.byte	0x00, 0xf4, 0x21, 0x00


	//----- nvinfo : EIATTR_KPARAM_INFO
	.align		4
.L_17:
        /*0038*/ 	.byte	0x04, 0x17
        /*003a*/ 	.short	(.L_19 - .L_18)
.L_18:
        /*003c*/ 	.word	0x00000000
        /*0040*/ 	.short	0x0008
        /*0042*/ 	.short	0x0040
        /*0044*/ 	.byte	0x00, 0xf4, 0x21, 0x00


	//----- nvinfo : EIATTR_KPARAM_INFO
	.align		4
.L_19:
        /*0048*/ 	.byte	0x04, 0x17
        /*004a*/ 	.short	(.L_21 - .L_20)
.L_20:
        /*004c*/ 	.word	0x00000000
        /*0050*/ 	.short	0x0007
        /*0052*/ 	.short	0x0038
        /*0054*/ 	.byte	0x00, 0xf4, 0x21, 0x00


	//----- nvinfo : EIATTR_KPARAM_INFO
	.align		4
.L_21:
        /*0058*/ 	.byte	0x04, 0x17
        /*005a*/ 	.short	(.L_23 - .L_22)
.L_22:
        /*005c*/ 	.word	0x00000000
        /*0060*/ 	.short	0x0006
        /*0062*/ 	.short	0x0030
        /*0064*/ 	.byte	0x00, 0xf4, 0x21, 0x00


	//----- nvinfo : EIATTR_KPARAM_INFO
	.align		4
.L_23:
        /*0068*/ 	.byte	0x04, 0x17
        /*006a*/ 	.short	(.L_25 - .L_24)
.L_24:
        /*006c*/ 	.word	0x00000000
        /*0070*/ 	.short	0x0005
        /*0072*/ 	.short	0x0028
        /*0074*/ 	.byte	0x00, 0xf4, 0x21, 0x00


	//----- nvinfo : EIATTR_KPARAM_INFO
	.align		4
.L_25:
        /*0078*/ 	.byte	0x04, 0x17
        /*007a*/ 	.short	(.L_27 - .L_26)
.L_26:
        /*007c*/ 	.word	0x00000000
        /*0080*/ 	.short	0x0004
        /*0082*/ 	.short	0x0020
        /*0084*/ 	.byte	0x00, 0xf4, 0x21, 0x00


	//----- nvinfo : EIATTR_KPARAM_INFO
	.align		4
.L_27:
        /*0088*/ 	.byte	0x04, 0x17
        /*008a*/ 	.short	(.L_29 - .L_28)
.L_28:
        /*008c*/ 	.word	0x00000000
        /*0090*/ 	.short	0x0003
        /*0092*/ 	.short	0x0018
        /*0094*/ 	.byte	0x00, 0xf4, 0x21, 0x00


	//----- nvinfo : EIATTR_KPARAM_INFO
	.align		4
.L_29:
        /*0098*/ 	.byte	0x04, 0x17
        /*009a*/ 	.short	(.L_31 - .L_30)
.L_30:
        /*009c*/ 	.word	0x00000000
        /*00a0*/ 	.short	0x0002
        /*00a2*/ 	.short	0x0010
        /*00a4*/ 	.byte	0x00, 0xf4, 0x21, 0x00


	//----- nvinfo : EIATTR_KPARAM_INFO
	.align		4
.L_31:
        /*00a8*/ 	.byte	0x04, 0x17
        /*00aa*/ 	.short	(.L_33 - .L_32)
.L_32:
        /*00ac*/ 	.word	0x00000000
        /*00b0*/ 	.short	0x0001
        /*00b2*/ 	.short	0x0008
        /*00b4*/ 	.byte	0x00, 0xf4, 0x21, 0x00


	//----- nvinfo : EIATTR_KPARAM_INFO
	.align		4
.L_33:
        /*00b8*/ 	.byte	0x04, 0x17
        /*00ba*/ 	.short	(.L_35 - .L_34)
.L_34:
        /*00bc*/ 	.word	0x00000000
        /*00c0*/ 	.short	0x0000
        /*00c2*/ 	.short	0x0000
        /*00c4*/ 	.byte	0x00, 0xf4, 0x21, 0x00


	//----- nvinfo : EIATTR_SPARSE_MMA_MASK
	.align		4
.L_35:
        /*00c8*/ 	.byte	0x03, 0x50
        /*00ca*/ 	.short	0x0000


	//----- nvinfo : EIATTR_MAXREG_COUNT
	.align		4
        /*00cc*/ 	.byte	0x03, 0x1b
        /*00ce*/ 	.short	0x00ff


	//----- nvinfo : EIATTR_EXIT_INSTR_OFFSETS
	.align		4
        /*00d0*/ 	.byte	0x04, 0x1c
        /*00d2*/ 	.short	(.L_37 - .L_36)


	//   ....[0]....
.L_36:
        /*00d4*/ 	.word	0x00000560


	//----- nvinfo : EIATTR_REQNTID
	.align		4
.L_37:
        /*00d8*/ 	.byte	0x04, 0x10
        /*00da*/ 	.short	(.L_39 - .L_38)
.L_38:
        /*00dc*/ 	.word	0x00000100
        /*00e0*/ 	.word	0x00000001
        /*00e4*/ 	.word	0x00000001


	//----- nvinfo : EIATTR_CBANK_PARAM_SIZE
	.align		4
.L_39:
        /*00e8*/ 	.byte	0x03, 0x19
        /*00ea*/ 	.short	0x005c


	//----- nvinfo : EIATTR_PARAM_CBANK
	.align		4
        /*00ec*/ 	.byte	0x04, 0x0a
        /*00ee*/ 	.short	(.L_41 - .L_40)
	.align		4
.L_40:
        /*00f0*/ 	.word	index@(.nv.constant0.triton_poi_fused__native_batch_norm_legit_no_training_add_relu_3)
        /*00f4*/ 	.short	0x0210
        /*00f6*/ 	.short	0x005c


	//----- nvinfo : EIATTR_SW_WAR
	.align		4
.L_41:
        /*00f8*/ 	.byte	0x04, 0x36
        /*00fa*/ 	.short	(.L_43 - .L_42)
.L_42:
        /*00fc*/ 	.word	0x00000008
.L_43:


//--------------------- .nv.callgraph             --------------------------
	.section	.nv.callgraph,"",@"SHT_CUDA_CALLGRAPH"
	.align	4
	.sectionentsize	8
	.align		4
        /*0000*/ 	.word	0x00000000
	.align		4
        /*0004*/ 	.word	0xffffffff
	.align		4
        /*0008*/ 	.word	0x00000000
	.align		4
        /*000c*/ 	.word	0xfffffffe
	.align		4
        /*0010*/ 	.word	0x00000000
	.align		4
        /*0014*/ 	.word	0xfffffffd
	.align		4
        /*0018*/ 	.word	0x00000000
	.align		4
        /*001c*/ 	.word	0xfffffffc


//--------------------- .nv.constant4             --------------------------
	.section	.nv.constant4,"a",@progbits
	.align	8
	.align		8
.nv.constant4:
        /*0000*/ 	.dword	_$_str
	.align		8
        /*0008*/ 	.dword	_$_str_$_2


//--------------------- .text.triton_poi_fused__native_batch_norm_legit_no_training_add_relu_3 --------------------------
	.section	.text.triton_poi_fused__native_batch_norm_legit_no_training_add_relu_3,"ax",@progbits
	.align	128
        .global         triton_poi_fused__native_batch_norm_legit_no_training_add_relu_3
        .type           triton_poi_fused__native_batch_norm_legit_no_training_add_relu_3,@function
        .size           triton_poi_fused__native_batch_norm_legit_no_training_add_relu_3,(.L_x_1 - triton_poi_fused__native_batch_norm_legit_no_training_add_relu_3)
        .other          triton_poi_fused__native_batch_norm_legit_no_training_add_relu_3,@"STO_CUDA_ENTRY STV_DEFAULT"
triton_poi_fused__native_batch_norm_legit_no_training_add_relu_3:
.text.triton_poi_fused__native_batch_norm_legit_no_training_add_relu_3:
[----:B------:R-:W-:Y:S01]  /*0000*/  LDC R1, c[0x0][0x28] ;  /* 0x00000a00ff017b82 */ /* 0x000fe20000000800 */
[----:B------:R-:W1:Y:S07]  /*0010*/  S2R R0, SR_TID.X ;  /* 0x0000000000007919 */ /* 0x000e6e0000002100 */
[----:B------:R-:W2:Y:S01]  /*0020*/  LDC.64 R16, c[0x0][0x250] ;  /* 0x00009400ff107b82 */ /* 0x000ea20000000a00 */
[----:B------:R-:W-:Y:S01]  /*0030*/  ULDC.64 UR4, c[0x0][0x208] ;  /* 0x0000820000047ab9 */ /* 0x000fe20000000a00 */
[----:B------:R-:W3:Y:S06]  /*0040*/  S2R R5, SR_CTAID.X ;  /* 0x0000000000057919 */ /* 0x000eec0000002500 */
[----:B------:R-:W4:Y:S08]  /*0050*/  LDC.64 R18, c[0x0][0x248] ;  /* 0x00009200ff127b82 */ /* 0x000f300000000a00 */
[----:B------:R-:W5:Y:S08]  /*0060*/  LDC.64 R22, c[0x0][0x218] ;  /* 0x00008600ff167b82 */ /* 0x000f700000000a00 */
[----:B------:R-:W4:Y:S01]  /*0070*/  LDC.64 R8, c[0x0][0x240] ;  /* 0x00009000ff087b82 */ /* 0x000f220000000a00 */
[----:B-1----:R-:W-:-:S07]  /*0080*/  SHF.L.U32 R0, R0, 0x1, RZ ;  /* 0x0000000100007819 */ /* 0x002fce00000006ff */
[----:B------:R-:W1:Y:S01]  /*0090*/  LDC.64 R20, c[0x0][0x220] ;  /* 0x00008800ff147b82 */ /* 0x000e620000000a00 */
[----:B---3--:R-:W-:Y:S02]  /*00a0*/  SHF.R.S32.HI R3, RZ, 0x16, R5 ;  /* 0x00000016ff037819 */ /* 0x008fe40000011405 */
[----:B------:R-:W-:Y:S02]  /*00b0*/  LOP3.LUT R0, R0, 0x1fe, RZ, 0xc0, !PT ;  /* 0x000001fe00007812 */ /* 0x000fe400078ec0ff */
[----:B------:R-:W-:-:S03]  /*00c0*/  SGXT R3, R3, 0x1 ;  /* 0x000000010303781a */ /* 0x000fc60000000200 */
[----:B------:R-:W3:Y:S01]  /*00d0*/  LDC.64 R14, c[0x0][0x230] ;  /* 0x00008c00ff0e7b82 */ /* 0x000ee20000000a00 */
[----:B------:R-:W-:-:S04]  /*00e0*/  LEA R12, R5, R0, 0x9 ;  /* 0x00000000050c7211 */ /* 0x000fc800078e48ff */
[----:B------:R-:W-:-:S03]  /*00f0*/  LEA.HI R3, R3, R12, RZ, 0x8 ;  /* 0x0000000c03037211 */ /* 0x000fc600078f40ff */
[----:B------:R-:W1:Y:S01]  /*0100*/  LDC.64 R4, c[0x0][0x228] ;  /* 0x00008a00ff047b82 */ /* 0x000e620000000a00 */
[----:B------:R-:W-:-:S04]  /*0110*/  SHF.R.S32.HI R3, RZ, 0x8, R3 ;  /* 0x00000008ff037819 */ /* 0x000fc80000011403 */
[----:B------:R-:W-:-:S03]  /*0120*/  LEA.HI R0, R3, R3, RZ, 0x8 ;  /* 0x0000000303007211 */ /* 0x000fc600078f40ff */
[----:B------:R-:W3:Y:S01]  /*0130*/  LDC.64 R10, c[0x0][0x238] ;  /* 0x00008e00ff0a7b82 */ /* 0x000ee20000000a00 */
[----:B------:R-:W-:-:S04]  /*0140*/  LOP3.LUT R0, R0, 0xffffff00, RZ, 0xc0, !PT ;  /* 0xffffff0000007812 */ /* 0x000fc800078ec0ff */
[----:B------:R-:W-:-:S03]  /*0150*/  IADD3 R13, R3, -R0, RZ ;  /* 0x80000000030d7210 */ /* 0x000fc60007ffe0ff */
[----:B------:R-:W3:Y:S02]  /*0160*/  LDC.64 R6, c[0x0][0x258] ;  /* 0x00009600ff067b82 */ /* 0x000ee40000000a00 */
[----:B--2---:R-:W-:-:S04]  /*0170*/  IMAD.WIDE R16, R13, 0x4, R16 ;  /* 0x000000040d107825 */ /* 0x004fc800078e0210 */
[C---:B01----:R-:W-:Y:S02]  /*0180*/  IMAD.WIDE R4, R13.reuse, 0x4, R4 ;  /* 0x000000040d047825 */ /* 0x043fe400078e0204 */
[----:B------:R-:W2:Y:S01]  /*0190*/  LDG.E.EL R16, desc[UR4][R16.64] ;  /* 0x0000000410107981 */ /* 0x000ea2000c2e1900 */
[----:B------:R-:W0:Y:S03]  /*01a0*/  LDC.64 R2, c[0x0][0x260] ;  /* 0x00009800ff027b82 */ /* 0x000e260000000a00 */
[----:B------:R5:W2:Y:S01]  /*01b0*/  LDG.E.EL R0, desc[UR4][R4.64] ;  /* 0x0000000404007981 */ /* 0x000aa2000c2e1900 */
[----:B----4-:R-:W-:-:S04]  /*01c0*/  IMAD.WIDE R18, R13, 0x4, R18 ;  /* 0x000000040d127825 */ /* 0x010fc800078e0212 */
[C---:B------:R-:W-:Y:S02]  /*01d0*/  IMAD.WIDE R8, R12.reuse, 0x4, R8 ;  /* 0x000000040c087825 */ /* 0x040fe400078e0208 */
[----:B------:R-:W4:Y:S02]  /*01e0*/  LDG.E.EL R18, desc[UR4][R18.64] ;  /* 0x0000000412127981 */ /* 0x000f24000c2e1900 */
[C---:B------:R-:W-:Y:S02]  /*01f0*/  IMAD.WIDE R20, R13.reuse, 0x4, R20 ;  /* 0x000000040d147825 */ /* 0x040fe400078e0214 */
[----:B------:R-:W4:Y:S02]  /*0200*/  LDG.E.64 R8, desc[UR4][R8.64] ;  /* 0x0000000408087981 */ /* 0x000f24000c1e1b00 */
[----:B-----5:R-:W-:Y:S02]  /*0210*/  IMAD.WIDE R4, R12, 0x4, R22 ;  /* 0x000000040c047825 */ /* 0x020fe400078e0216 */
[----:B------:R-:W5:Y:S02]  /*0220*/  LDG.E.EL R17, desc[UR4][R20.64] ;  /* 0x0000000414117981 */ /* 0x000f64000c2e1900 */
[----:B---3--:R-:W-:-:S02]  /*0230*/  IMAD.WIDE R14, R13, 0x4, R14 ;  /* 0x000000040d0e7825 */ /* 0x008fc400078e020e */
[----:B------:R-:W5:Y:S02]  /*0240*/  LDG.E.64 R4, desc[UR4][R4.64] ;  /* 0x0000000404047981 */ /* 0x000f64000c1e1b00 */
[C---:B------:R-:W-:Y:S02]  /*0250*/  IMAD.WIDE R10, R13.reuse, 0x4, R10 ;  /* 0x000000040d0a7825 */ /* 0x040fe400078e020a */
[----:B------:R-:W3:Y:S02]  /*0260*/  LDG.E.EL R14, desc[UR4][R14.64] ;  /* 0x000000040e0e7981 */ /* 0x000ee4000c2e1900 */
[C---:B------:R-:W-:Y:S02]  /*0270*/  IMAD.WIDE R6, R13.reuse, 0x4, R6 ;  /* 0x000000040d067825 */ /* 0x040fe400078e0206 */
[----:B------:R-:W3:Y:S02]  /*0280*/  LDG.E.EL R11, desc[UR4][R10.64] ;  /* 0x000000040a0b7981 */ /* 0x000ee4000c2e1900 */
[----:B0-----:R-:W-:-:S02]  /*0290*/  IMAD.WIDE R2, R13, 0x4, R2 ;  /* 0x000000040d027825 */ /* 0x001fc400078e0202 */
[----:B------:R0:W3:Y:S04]  /*02a0*/  LDG.E.EL R6, desc[UR4][R6.64] ;  /* 0x0000000406067981 */ /* 0x0000e8000c2e1900 */
[----:B------:R1:W3:Y:S01]  /*02b0*/  LDG.E.EL R13, desc[UR4][R2.64] ;  /* 0x00000004020d7981 */ /* 0x0002e2000c2e1900 */
[----:B0-----:R-:W-:Y:S01]  /*02c0*/  HFMA2.MMA R7, -RZ, RZ, 1.625, 0 ;  /* 0x3e800000ff077435 */ /* 0x001fe200000001ff */
[----:B-1----:R-:W0:Y:S02]  /*02d0*/  LDC.64 R2, c[0x0][0x210] ;  /* 0x00008400ff027b82 */ /* 0x002e240000000a00 */
[----:B0-----:R-:W-:-:S04]  /*02e0*/  IMAD.WIDE R2, R12, 0x4, R2 ;  /* 0x000000040c027825 */ /* 0x001fc800078e0202 */
[----:B--2---:R-:W-:Y:S01]  /*02f0*/  FADD R16, R16, 9.9999997473787516356e-06 ;  /* 0x3727c5ac10107421 */ /* 0x004fe20000000000 */
[----:B------:R-:W-:-:S03]  /*0300*/  FADD R0, R0, 9.9999997473787516356e-06 ;  /* 0x3727c5ac00007421 */ /* 0x000fc60000000000 */
[----:B------:R-:W0:Y:S08]  /*0310*/  MUFU.SQRT R20, R16 ;  /* 0x0000001000147308 */ /* 0x000e300000002000 */
[----:B------:R-:W1:Y:S01]  /*0320*/  MUFU.SQRT R19, R0 ;  /* 0x0000000000137308 */ /* 0x000e620000002000 */
[C---:B0-----:R-:W-:Y:S02]  /*0330*/  FSETP.GT.AND P1, PT, R20.reuse, 8.50705917302346158658e+37, PT ;  /* 0x7e8000001400780b */ /* 0x041fe40003f24000 */
[----:B------:R-:W-:-:S02]  /*0340*/  FSETP.GEU.AND P3, PT, R20, 1.175494350822287508e-38, PT ;  /* 0x008000001400780b */ /* 0x000fc40003f6e000 */
[C---:B-1----:R-:W-:Y:S02]  /*0350*/  FSETP.GT.AND P0, PT, R19.reuse, 8.50705917302346158658e+37, PT ;  /* 0x7e8000001300780b */ /* 0x042fe40003f04000 */
[----:B------:R-:W-:-:S07]  /*0360*/  FSETP.GEU.AND P2, PT, R19, 1.175494350822287508e-38, PT ;  /* 0x008000001300780b */ /* 0x000fce0003f4e000 */
[----:B------:R-:W-:-:S04]  /*0370*/  @P1 FMUL R20, R20, 0.25 ;  /* 0x3e80000014141820 */ /* 0x000fc80000400000 */
[----:B------:R-:W-:Y:S01]  /*0380*/  @!P3 FMUL R20, R20, 16777216 ;  /* 0x4b8000001414b820 */ /* 0x000fe20000400000 */
[----:B------:R-:W-:-:S04]  /*0390*/  @P0 FMUL R19, R19, 0.25 ;  /* 0x3e80000013130820 */ /* 0x000fc80000400000 */
[----:B------:R-:W-:Y:S01]  /*03a0*/  @!P2 FMUL R19, R19, 16777216 ;  /* 0x4b8000001313a820 */ /* 0x000fe20000400000 */
[----:B------:R-:W0:Y:S01]  /*03b0*/  MUFU.RCP R20, R20 ;  /* 0x0000001400147308 */ /* 0x000e220000001000 */
[----:B------:R-:W-:-:S07]  /*03c0*/  FSEL R0, R7, 1, P0 ;  /* 0x3f80000007007808 */ /* 0x000fce0000000000 */
[----:B------:R-:W1:Y:S01]  /*03d0*/  MUFU.RCP R19, R19 ;  /* 0x0000001300137308 */ /* 0x000e620000001000 */
[----:B------:R-:W-:Y:S01]  /*03e0*/  FSEL R7, R7, 1, P1 ;  /* 0x3f80000007077808 */ /* 0x000fe20000800000 */
[----:B------:R-:W-:-:S04]  /*03f0*/  @!P2 FMUL R0, R0, 16777216 ;  /* 0x4b8000000000a820 */ /* 0x000fc80000400000 */
[----:B------:R-:W-:Y:S01]  /*0400*/  @!P3 FMUL R7, R7, 16777216 ;  /* 0x4b8000000707b820 */ /* 0x000fe20000400000 */
[--C-:B-----5:R-:W-:Y:S01]  /*0410*/  FADD R15, R4, -R17.reuse ;  /* 0x80000011040f7221 */ /* 0x120fe20000000000 */
[--C-:B----4-:R-:W-:Y:S02]  /*0420*/  FADD R8, R8, -R18.reuse ;  /* 0x8000001208087221 */ /* 0x110fe40000000000 */
[----:B0-----:R-:W-:Y:S01]  /*0430*/  FMUL R7, R20, R7 ;  /* 0x0000000714077220 */ /* 0x001fe20000400000 */
[----:B------:R-:W-:Y:S01]  /*0440*/  FADD R5, R5, -R17 ;  /* 0x8000001105057221 */ /* 0x000fe20000000000 */
[----:B------:R-:W-:Y:S01]  /*0450*/  FADD R18, R9, -R18 ;  /* 0x8000001209127221 */ /* 0x000fe20000000000 */
[----:B-1----:R-:W-:Y:S01]  /*0460*/  FMUL R0, R19, R0 ;  /* 0x0000000013007220 */ /* 0x002fe20000400000 */
[C---:B------:R-:W-:Y:S02]  /*0470*/  FMUL R8, R7.reuse, R8 ;  /* 0x0000000807087220 */ /* 0x040fe40000400000 */
[----:B------:R-:W-:Y:S01]  /*0480*/  FMUL R18, R7, R18 ;  /* 0x0000001207127220 */ /* 0x000fe20000400000 */
[C---:B------:R-:W-:Y:S01]  /*0490*/  FMUL R15, R0.reuse, R15 ;  /* 0x0000000f000f7220 */ /* 0x040fe20000400000 */
[----:B------:R-:W-:Y:S01]  /*04a0*/  FMUL R0, R0, R5 ;  /* 0x0000000500007220 */ /* 0x000fe20000400000 */
[----:B---3--:R-:W-:-:S02]  /*04b0*/  FFMA R8, R6, R8, R13 ;  /* 0x0000000806087223 */ /* 0x008fc4000000000d */
[C-C-:B------:R-:W-:Y:S01]  /*04c0*/  FFMA R15, R14.reuse, R15, R11.reuse ;  /* 0x0000000f0e0f7223 */ /* 0x140fe2000000000b */
[----:B------:R-:W-:Y:S01]  /*04d0*/  FFMA R11, R14, R0, R11 ;  /* 0x000000000e0b7223 */ /* 0x000fe2000000000b */
[----:B------:R-:W-:-:S03]  /*04e0*/  FFMA R18, R6, R18, R13 ;  /* 0x0000001206127223 */ /* 0x000fc6000000000d */
[----:B------:R-:W-:Y:S01]  /*04f0*/  FSETP.GEU.AND P0, PT, R15, -R8, PT ;  /* 0x800000080f00720b */ /* 0x000fe20003f0e000 */
[----:B------:R-:W-:Y:S01]  /*0500*/  FADD R8, R8, R15 ;  /* 0x0000000f08087221 */ /* 0x000fe20000000000 */
[----:B------:R-:W-:Y:S01]  /*0510*/  FADD R0, R18, R11 ;  /* 0x0000000b12007221 */ /* 0x000fe20000000000 */
[----:B------:R-:W-:-:S03]  /*0520*/  FSETP.GEU.AND P1, PT, R11, -R18, PT ;  /* 0x800000120b00720b */ /* 0x000fc60003f2e000 */
[----:B------:R-:W-:Y:S02]  /*0530*/  FSEL R8, R8, RZ, P0 ;  /* 0x000000ff08087208 */ /* 0x000fe40000000000 */
[----:B------:R-:W-:-:S05]  /*0540*/  FSEL R9, R0, RZ, P1 ;  /* 0x000000ff00097208 */ /* 0x000fca0000800000 */
[----:B------:R-:W-:Y:S01]  /*0550*/  STG.E.64 desc[UR4][R2.64], R8 ;  /* 0x0000000802007986 */ /* 0x000fe2000c101b04 */
[----:B------:R-:W-:Y:S05]  /*0560*/  EXIT ;  /* 0x000000000000794d */ /* 0x000fea0003800000 */
.L_x_0:
[----:B------:R-:W-:-:S00]  /*0570*/  BRA `(.L_x_0) ;  /* 0xfffffffc00fc7947 */ /* 0x000fc0000383ffff */
[----:B------:R-:W-:-:S00]  /*0580*/  NOP ;  /* 0x0000000000007918 */ /* 0x000fc00000000000 */
[----:B------:R-:W-:-:S00]  /*0590*/  NOP ;  /* 0x0000000000007918 */ /* 0x000fc00000000000 */
[----:B------:R-:W-:-:S00]  /*05a0*/  NOP ;  /* 0x0000000000007918 */ /* 0x000fc00000000000 */
[----:B------:R-:W-:-:S00]  /*05b0*/  NOP ;  /* 0x0000000000007918 */ /* 0x000fc00000000000 */
[----:B------:R-:W-:-:S00]  /*05c0*/  NOP ;  /* 0x0000000000007918 */ /* 0x000fc00000000000 */
[----:B------:R-:W-:-:S00]  /*05d0*/  NOP ;  /* 0x0000000000007918 */ /* 0x000fc00000000000 */
[----:B------:R-:W-:-:S00]  /*05e0*/  NOP ;  /* 0x0000000000007918 */ /* 0x000fc00000000000 */
[----:B------:R-:W-:-:S00]  /*05f0*/  NOP ;  /* 0x0000000000007918 */ /* 0x000fc00000000000 */
.L_x_1:


//--------------------- .nv.global.init           --------------------------
	.section	.nv.global.init,"aw",@progbits
.nv.global.init:
	.type		_$_str,@object
	.size		_$_str,(_$_str_$_2 - _$_str)
_$_str:
        /*0000*/ 	.byte	0x5f, 0x5f, 0x43, 0x55, 0x44, 0x41, 0x5f, 0x46, 0x54, 0x5a, 0x00
	.type		_$_str_$_2,@object
	.size		_$_str_$_2,(.L_1 - _$_str_$_2)
_$_str_$_2:
        /*000b*/ 	.byte	0x5f, 0x5f, 0x43, 0x55, 0x44, 0x41, 0x5f, 0x50, 0x52, 0x45, 0x43, 0x5f, 0x53, 0x51, 0x52, 0x54
        /*001b*/ 	.byte	0x00
.L_1:


//--------------------- .nv.constant0.triton_poi_fused__native_batch_norm_legit_no_training_add_relu_3 --------------------------
	.section	.nv.constant0.triton_poi_fused__native_batch_norm_legit_no_training_add_relu_3,"a",@progbits
	.sectionflags	@""
	.align	4
.nv.constant0.triton_poi_fused__native_batch_norm_legit_no_training_add_relu_3:
	.zero		620
